	.headerflags	@"EF_CUDA_TEXMODE_UNIFIED EF_CUDA_64BIT_ADDRESS EF_CUDA_SM86 EF_CUDA_VIRTUAL_SM(EF_CUDA_SM86)"
	.elftype	@"ET_EXEC"


//--------------------- .nv.info                  --------------------------
	.section	.nv.info,"",@"SHT_CUDA_INFO"
	.align	4


	//----- nvinfo : EIATTR_REGCOUNT
	.align		4
        /*0000*/ 	.byte	0x04, 0x2f
        /*0002*/ 	.short	(.L_1 - .L_0)
	.align		4
.L_0:
        /*0004*/ 	.word	index@(causal_conv1d_fwd_kernel)
        /*0008*/ 	.word	0x0000001e


	//----- nvinfo : EIATTR_MAX_STACK_SIZE
	.align		4
.L_1:
        /*000c*/ 	.byte	0x04, 0x23
        /*000e*/ 	.short	(.L_3 - .L_2)
	.align		4
.L_2:
        /*0010*/ 	.word	index@(causal_conv1d_fwd_kernel)
        /*0014*/ 	.word	0x00000000


	//----- nvinfo : EIATTR_MIN_STACK_SIZE
	.align		4
.L_3:
        /*0018*/ 	.byte	0x04, 0x12
        /*001a*/ 	.short	(.L_5 - .L_4)
	.align		4
.L_4:
        /*001c*/ 	.word	index@(causal_conv1d_fwd_kernel)
        /*0020*/ 	.word	0x00000000


	//----- nvinfo : EIATTR_FRAME_SIZE
	.align		4
.L_5:
        /*0024*/ 	.byte	0x04, 0x11
        /*0026*/ 	.short	(.L_7 - .L_6)
	.align		4
.L_6:
        /*0028*/ 	.word	index@(causal_conv1d_fwd_kernel)
        /*002c*/ 	.word	0x00000000
.L_7:


//--------------------- .nv.info.causal_conv1d_fwd_kernel --------------------------
	.section	.nv.info.causal_conv1d_fwd_kernel,"",@"SHT_CUDA_INFO"
	.align	4


	//----- nvinfo : EIATTR_CUDA_API_VERSION
	.align		4
        /*0000*/ 	.byte	0x04, 0x37
        /*0002*/ 	.short	(.L_9 - .L_8)
.L_8:
        /*0004*/ 	.word	0x0000007b


	//----- nvinfo : EIATTR_SW2861232_WAR
	.align		4
.L_9:
        /*0008*/ 	.byte	0x01, 0x35
	.zero		2


	//----- nvinfo : EIATTR_PARAM_CBANK
	.align		4
        /*000c*/ 	.byte	0x04, 0x0a
        /*000e*/ 	.short	(.L_11 - .L_10)
	.align		4
.L_10:
        /*0010*/ 	.word	index@(.nv.constant0.causal_conv1d_fwd_kernel)
        /*0014*/ 	.short	0x0160
        /*0016*/ 	.short	0x002c


	//----- nvinfo : EIATTR_CBANK_PARAM_SIZE
	.align		4
.L_11:
        /*0018*/ 	.byte	0x03, 0x19
        /*001a*/ 	.short	0x002c


	//----- nvinfo : EIATTR_KPARAM_INFO
	.align		4
        /*001c*/ 	.byte	0x04, 0x17
        /*001e*/ 	.short	(.L_13 - .L_12)
.L_12:
        /*0020*/ 	.word	0x00000000
        /*0024*/ 	.short	0x0005
        /*0026*/ 	.short	0x0028
        /*0028*/ 	.byte	0x00, 0xf0, 0x11, 0x00


	//----- nvinfo : EIATTR_KPARAM_INFO
	.align		4
.L_13:
        /*002c*/ 	.byte	0x04, 0x17
        /*002e*/ 	.short	(.L_15 - .L_14)
.L_14:
        /*0030*/ 	.word	0x00000000
        /*0034*/ 	.short	0x0004
        /*0036*/ 	.short	0x0020
        /*0038*/ 	.byte	0x00, 0xf0, 0x21, 0x00


	//----- nvinfo : EIATTR_KPARAM_INFO
	.align		4
.L_15:
        /*003c*/ 	.byte	0x04, 0x17
        /*003e*/ 	.short	(.L_17 - .L_16)
.L_16:
        /*0040*/ 	.word	0x00000000
        /*0044*/ 	.short	0x0003
        /*0046*/ 	.short	0x0018
        /*0048*/ 	.byte	0x00, 0xf0, 0x21, 0x00


	//----- nvinfo : EIATTR_KPARAM_INFO
	.align		4
.L_17:
        /*004c*/ 	.byte	0x04, 0x17
        /*004e*/ 	.short	(.L_19 - .L_18)
.L_18:
        /*0050*/ 	.word	0x00000000
        /*0054*/ 	.short	0x0002
        /*0056*/ 	.short	0x0010
        /*0058*/ 	.byte	0x00, 0xf0, 0x21, 0x00


	//----- nvinfo : EIATTR_KPARAM_INFO
	.align		4
.L_19:
        /*005c*/ 	.byte	0x04, 0x17
        /*005e*/ 	.short	(.L_21 - .L_20)
.L_20:
        /*0060*/ 	.word	0x00000000
        /*0064*/ 	.short	0x0001
        /*0066*/ 	.short	0x0008
        /*0068*/ 	.byte	0x00, 0xf0, 0x21, 0x00


	//----- nvinfo : EIATTR_KPARAM_INFO
	.align		4
.L_21:
        /*006c*/ 	.byte	0x04, 0x17
        /*006e*/ 	.short	(.L_23 - .L_22)
.L_22:
        /*0070*/ 	.word	0x00000000
        /*0074*/ 	.short	0x0000
        /*0076*/ 	.short	0x0000
        /*0078*/ 	.byte	0x00, 0xf0, 0x21, 0x00


	//----- nvinfo : EIATTR_MAXREG_COUNT
	.align		4
.L_23:
        /*007c*/ 	.byte	0x03, 0x1b
        /*007e*/ 	.short	0x00ff


	//----- nvinfo : EIATTR_COOP_GROUP_MASK_REGIDS
	.align		4
        /*0080*/ 	.byte	0x04, 0x29
        /*0082*/ 	.short	(.L_25 - .L_24)


	//   ....[0]....
.L_24:
        /*0084*/ 	.word	0xffffffff


	//   ....[1]....
        /*0088*/ 	.word	0xffffffff


	//   ....[2]....
        /*008c*/ 	.word	0xffffffff


	//   ....[3]....
        /*0090*/ 	.word	0xffffffff


	//   ....[4]....
        /*0094*/ 	.word	0xffffffff


	//   ....[5]....
        /*0098*/ 	.word	0xffffffff


	//   ....[6]....
        /*009c*/ 	.word	0xffffffff


	//   ....[7]....
        /*00a0*/ 	.word	0xffffffff


	//----- nvinfo : EIATTR_COOP_GROUP_INSTR_OFFSETS
	.align		4
.L_25:
        /*00a4*/ 	.byte	0x04, 0x28
        /*00a6*/ 	.short	(.L_27 - .L_26)


	//   ....[0]....
.L_26:
        /*00a8*/ 	.word	0x00000220


	//   ....[1]....
        /*00ac*/ 	.word	0x00000240


	//   ....[2]....
        /*00b0*/ 	.word	0x00000250


	//   ....[3]....
        /*00b4*/ 	.word	0x00000270


	//   ....[4]....
        /*00b8*/ 	.word	0x000002a0


	//   ....[5]....
        /*00bc*/ 	.word	0x000002b0


	//   ....[6]....
        /*00c0*/ 	.word	0x000007b0


	//   ....[7]....
        /*00c4*/ 	.word	0x000007d0


	//----- nvinfo : EIATTR_EXIT_INSTR_OFFSETS
	.align		4
.L_27:
        /*00c8*/ 	.byte	0x04, 0x1c
        /*00ca*/ 	.short	(.L_29 - .L_28)


	//   ....[0]....
.L_28:
        /*00cc*/ 	.word	0x000009e0


	//   ....[1]....
        /*00d0*/ 	.word	0x00000a20


	//----- nvinfo : EIATTR_MAX_THREADS
	.align		4
.L_29:
        /*00d4*/ 	.byte	0x04, 0x05
        /*00d6*/ 	.short	(.L_31 - .L_30)
.L_30:
        /*00d8*/ 	.word	0x00000100
        /*00dc*/ 	.word	0x00000001
        /*00e0*/ 	.word	0x00000001
.L_31:


//--------------------- .nv.rel.action            --------------------------
	.section	.nv.rel.action,"",@"SHT_CUDA_RELOCINFO"
	.align	8
	.sectionentsize	8
        /*0000*/ 	.byte	0x73, 0x00, 0x00, 0x00, 0x00, 0x00, 0x00, 0x00, 0x00, 0x00, 0x00, 0x11, 0x25, 0x00, 0x05, 0x36


//--------------------- .nv.constant0.causal_conv1d_fwd_kernel --------------------------
	.section	.nv.constant0.causal_conv1d_fwd_kernel,"a",@progbits
	.align	4
.nv.constant0.causal_conv1d_fwd_kernel:
	.zero		396


//--------------------- .text.causal_conv1d_fwd_kernel --------------------------
	.section	.text.causal_conv1d_fwd_kernel,"ax",@progbits
	.sectionflags	@"SHF_BARRIERS=1"
	.sectioninfo	@"SHI_REGISTERS=30"
	.align	128
        .global         causal_conv1d_fwd_kernel
        .type           causal_conv1d_fwd_kernel,@function
        .size           causal_conv1d_fwd_kernel,(.L_x_1 - causal_conv1d_fwd_kernel)
        .other          causal_conv1d_fwd_kernel,@"STO_CUDA_ENTRY STV_DEFAULT"
causal_conv1d_fwd_kernel:
.text.causal_conv1d_fwd_kernel:
[----:B------:R-:W-:-:S02]  /*0000*/  IMAD.MOV.U32 R1, RZ, RZ, c[0x0][0x28] ;  /* 0x00000a00ff017624 */ /* 0x000fc400078e00ff */
[----:B------:R-:W0:Y:S01]  /*0010*/  S2R R4, SR_CTAID.Y ;  /* 0x0000000000047919 */ /* 0x000e220000002600 */
[----:B------:R-:W-:Y:S01]  /*0020*/  IMAD.MOV.U32 R11, RZ, RZ, 0x4 ;  /* 0x00000004ff0b7424 */ /* 0x000fe200078e00ff */
[----:B------:R-:W-:Y:S01]  /*0030*/  ULDC.64 UR4, c[0x0][0x118] ;  /* 0x0000460000047ab9 */ /* 0x000fe20000000a00 */
[----:B0-----:R-:W-:-:S04]  /*0040*/  IMAD.SHL.U32 R4, R4, 0x2, RZ ;  /* 0x0000000204047824 */ /* 0x001fc800078e00ff */
[----:B------:R-:W-:-:S05]  /*0050*/  IMAD.WIDE R4, R4, R11, c[0x0][0x180] ;  /* 0x0000600004047625 */ /* 0x000fca00078e020b */
[----:B------:R0:W2:Y:S01]  /*0060*/  LDG.E R0, [R4.64] ;  /* 0x0000000404007981 */ /* 0x0000a2000c1e1900 */
[----:B------:R-:W-:-:S03]  /*0070*/  IMAD.MOV.U32 R7, RZ, RZ, 0x2 ;  /* 0x00000002ff077424 */ /* 0x000fc600078e00ff */
[----:B------:R-:W1:Y:S04]  /*0080*/  S2R R12, SR_TID.X ;  /* 0x00000000000c7919 */ /* 0x000e680000002100 */
[----:B------:R-:W3:Y:S04]  /*0090*/  S2R R2, SR_CTAID.X ;  /* 0x0000000000027919 */ /* 0x000ee80000002500 */
[----:B0-----:R0:W4:Y:S01]  /*00a0*/  LDG.E R4, [R4.64+0x4] ;  /* 0x0000040404047981 */ /* 0x001122000c1e1900 */
[----:B-1----:R-:W-:Y:S02]  /*00b0*/  SHF.R.U32.HI R13, RZ, 0x2, R12 ;  /* 0x00000002ff0d7819 */ /* 0x002fe4000001160c */
[----:B------:R-:W-:Y:S01]  /*00c0*/  LOP3.LUT P0, R14, R12, 0x3, RZ, 0xc0, !PT ;  /* 0x000000030c0e7812 */ /* 0x000fe2000780c0ff */
[----:B---3--:R-:W-:Y:S01]  /*00d0*/  IMAD.SHL.U32 R2, R2, 0x20, RZ ;  /* 0x0000002002027824 */ /* 0x008fe200078e00ff */
[----:B------:R-:W-:-:S04]  /*00e0*/  SGXT.U32 R13, R13, 0x5 ;  /* 0x000000050d0d781a */ /* 0x000fc80000000000 */
[----:B------:R-:W-:-:S04]  /*00f0*/  LOP3.LUT R3, R2, R13, RZ, 0xfc, !PT ;  /* 0x0000000d02037212 */ /* 0x000fc800078efcff */
[C---:B------:R-:W-:Y:S01]  /*0100*/  ISETP.GE.AND P1, PT, R3.reuse, 0x800, PT ;  /* 0x000008000300780c */ /* 0x040fe20003f26270 */
[----:B------:R-:W-:Y:S01]  /*0110*/  IMAD.SHL.U32 R6, R3, 0x4, RZ ;  /* 0x0000000403067824 */ /* 0x000fe200078e00ff */
[----:B------:R-:W-:-:S03]  /*0120*/  PRMT R3, RZ, 0x7610, R3 ;  /* 0x00007610ff037816 */ /* 0x000fc60000000003 */
[----:B------:R-:W-:-:S06]  /*0130*/  IMAD.WIDE R6, R6, R7, c[0x0][0x170] ;  /* 0x00005c0006067625 */ /* 0x000fcc00078e0207 */
[----:B------:R-:W-:-:S05]  /*0140*/  IMAD.WIDE.U32 R8, R14, 0x2, R6 ;  /* 0x000000020e087825 */ /* 0x000fca00078e0006 */
[----:B------:R1:W3:Y:S01]  /*0150*/  @!P1 LDG.E.U16 R3, [R8.64] ;  /* 0x0000000408039981 */ /* 0x0002e2000c1e1500 */
[----:B------:R-:W-:Y:S01]  /*0160*/  ISETP.EQ.AND P2, PT, R14, 0x2, PT ;  /* 0x000000020e00780c */ /* 0x000fe20003f42270 */
[----:B--2---:R-:W-:-:S05]  /*0170*/  IMAD.WIDE R6, R0, R11, c[0x0][0x178] ;  /* 0x00005e0000067625 */ /* 0x004fca00078e020b */
[----:B------:R2:W5:Y:S04]  /*0180*/  LDG.E R15, [R6.64] ;  /* 0x00000004060f7981 */ /* 0x000568000c1e1900 */
[----:B------:R2:W5:Y:S01]  /*0190*/  LDG.E R0, [R6.64+0x4] ;  /* 0x0000040406007981 */ /* 0x000562000c1e1900 */
[----:B-1----:R-:W-:Y:S02]  /*01a0*/  SEL R9, RZ, 0x3f800000, !P2 ;  /* 0x3f800000ff097807 */ /* 0x002fe40005000000 */
[----:B---3--:R-:W-:Y:S02]  /*01b0*/  SEL R16, R3, RZ, !P1 ;  /* 0x000000ff03107207 */ /* 0x008fe40004800000 */
[----:B------:R-:W-:-:S03]  /*01c0*/  FSEL R3, RZ, 1, P0 ;  /* 0x3f800000ff037808 */ /* 0x000fc60000000000 */
[----:B------:R-:W-:Y:S01]  /*01d0*/  HADD2.F32 R16, -RZ, R16.H0_H0 ;  /* 0x20000010ff107230 */ /* 0x000fe20000004100 */
[----:B------:R-:W-:-:S04]  /*01e0*/  ISETP.EQ.AND P1, PT, R14, 0x1, PT ;  /* 0x000000010e00780c */ /* 0x000fc80003f22270 */
[-C--:B0-----:R-:W-:Y:S01]  /*01f0*/  FMUL R5, R3, R16.reuse ;  /* 0x0000001003057220 */ /* 0x081fe20000400000 */
[----:B------:R-:W-:Y:S01]  /*0200*/  SEL R11, RZ, 0x3f800000, !P1 ;  /* 0x3f800000ff0b7807 */ /* 0x000fe20004800000 */
[----:B------:R-:W-:-:S03]  /*0210*/  FMUL R17, R9, R16 ;  /* 0x0000001009117220 */ /* 0x000fc60000400000 */
[----:B--2---:R-:W0:Y:S01]  /*0220*/  SHFL.BFLY PT, R6, R5, 0x2, 0x1f ;  /* 0x0c401f0005067f89 */ /* 0x004e2200000e0000 */
[----:B------:R-:W-:-:S03]  /*0230*/  FMUL R10, R11, R16 ;  /* 0x000000100b0a7220 */ /* 0x000fc60000400000 */
[----:B------:R-:W1:Y:S04]  /*0240*/  SHFL.BFLY PT, R18, R17, 0x2, 0x1f ;  /* 0x0c401f0011127f89 */ /* 0x000e6800000e0000 */
[----:B------:R-:W2:Y:S01]  /*0250*/  SHFL.BFLY PT, R10, R10, 0x2, 0x1f ;  /* 0x0c401f000a0a7f89 */ /* 0x000ea200000e0000 */
[----:B0-----:R-:W-:-:S05]  /*0260*/  FFMA R8, R3, R16, R6 ;  /* 0x0000001003087223 */ /* 0x001fca0000000006 */
[----:B------:R-:W0:Y:S01]  /*0270*/  SHFL.BFLY PT, R3, R8, 0x1, 0x1f ;  /* 0x0c201f0008037f89 */ /* 0x000e2200000e0000 */
[-C--:B-1----:R-:W-:Y:S01]  /*0280*/  FFMA R18, R9, R16.reuse, R18 ;  /* 0x0000001009127223 */ /* 0x082fe20000000012 */
[----:B--2---:R-:W-:-:S04]  /*0290*/  FFMA R11, R11, R16, R10 ;  /* 0x000000100b0b7223 */ /* 0x004fc8000000000a */
[----:B------:R-:W1:Y:S04]  /*02a0*/  SHFL.BFLY PT, R9, R18, 0x1, 0x1f ;  /* 0x0c201f0012097f89 */ /* 0x000e6800000e0000 */
[----:B------:R-:W2:Y:S01]  /*02b0*/  SHFL.BFLY PT, R22, R11, 0x1, 0x1f ;  /* 0x0c201f000b167f89 */ /* 0x000ea200000e0000 */
[--C-:B------:R-:W-:Y:S01]  /*02c0*/  SHF.R.U32.HI R6, RZ, 0x5, R12.reuse ;  /* 0x00000005ff067819 */ /* 0x100fe2000001160c */
[----:B----4-:R-:W-:Y:S01]  /*02d0*/  IMAD.SHL.U32 R7, R4, 0x4, RZ ;  /* 0x0000000404077824 */ /* 0x010fe200078e00ff */
[----:B------:R-:W-:Y:S02]  /*02e0*/  LOP3.LUT R2, R2, 0x1f, R12, 0xf8, !PT ;  /* 0x0000001f02027812 */ /* 0x000fe400078ef80c */
[----:B------:R-:W-:-:S04]  /*02f0*/  SGXT.U32 R6, R6, 0x2 ;  /* 0x000000020606781a */ /* 0x000fc80000000000 */
[----:B------:R-:W-:Y:S01]  /*0300*/  LOP3.LUT R19, R7, R6, RZ, 0xfc, !PT ;  /* 0x0000000607137212 */ /* 0x000fe200078efcff */
[----:B0-----:R-:W-:Y:S01]  /*0310*/  FADD R10, R8, R3 ;  /* 0x00000003080a7221 */ /* 0x001fe20000000000 */
[----:B------:R-:W-:-:S05]  /*0320*/  SHF.R.S32.HI R3, RZ, 0x1f, R2 ;  /* 0x0000001fff037819 */ /* 0x000fca0000011402 */
[----:B------:R-:W-:Y:S01]  /*0330*/  IMAD.WIDE R4, R19, 0x800, R2 ;  /* 0x0000080013047825 */ /* 0x000fe200078e0202 */
[----:B-1----:R-:W-:Y:S01]  /*0340*/  FADD R20, R18, R9 ;  /* 0x0000000912147221 */ /* 0x002fe20000000000 */
[----:B------:R-:W-:Y:S01]  /*0350*/  IADD3 R9, R7, -0x3, RZ ;  /* 0xfffffffd07097810 */ /* 0x000fe20007ffe0ff */
[----:B--2---:R-:W-:Y:S01]  /*0360*/  FADD R22, R11, R22 ;  /* 0x000000160b167221 */ /* 0x004fe20000000000 */
[----:B------:R-:W-:Y:S01]  /*0370*/  IMAD.MOV.U32 R18, RZ, RZ, 0x1000 ;  /* 0x00001000ff127424 */ /* 0x000fe200078e00ff */
[C---:B------:R-:W-:Y:S01]  /*0380*/  SHF.L.U64.HI R3, R4.reuse, 0x1, R5 ;  /* 0x0000000104037819 */ /* 0x040fe20000010205 */
[----:B------:R-:W-:Y:S01]  /*0390*/  IMAD.SHL.U32 R17, R4, 0x2, RZ ;  /* 0x0000000204117824 */ /* 0x000fe200078e00ff */
[----:B------:R-:W-:Y:S01]  /*03a0*/  IADD3 R23, P1, R6, R9, RZ ;  /* 0x0000000906177210 */ /* 0x000fe20007f3e0ff */
[----:B------:R0:W-:Y:S01]  /*03b0*/  STS [R13.X4], R10 ;  /* 0x0000000a0d007388 */ /* 0x0001e20000004800 */
[----:B-----5:R-:W-:Y:S02]  /*03c0*/  SHF.R.S32.HI R11, RZ, 0x1f, R15 ;  /* 0x0000001fff0b7819 */ /* 0x020fe4000001140f */
[C---:B------:R-:W-:Y:S01]  /*03d0*/  IADD3 R24, P0, -R15.reuse, R0, RZ ;  /* 0x000000000f187210 */ /* 0x040fe20007f1e1ff */
[----:B------:R-:W-:-:S03]  /*03e0*/  IMAD.WIDE R4, R15, R18, c[0x0][0x160] ;  /* 0x000058000f047625 */ /* 0x000fc600078e0212 */
[----:B------:R-:W-:Y:S02]  /*03f0*/  LEA.HI.X.SX32 R27, R0, ~R11, 0x1, P0 ;  /* 0x8000000b001b7211 */ /* 0x000fe400000f0eff */
[C---:B------:R-:W-:Y:S02]  /*0400*/  IADD3 R11, R7.reuse, -0x2, RZ ;  /* 0xfffffffe070b7810 */ /* 0x040fe40007ffe0ff */
[----:B------:R-:W-:Y:S02]  /*0410*/  IADD3 R7, R7, -0x1, RZ ;  /* 0xffffffff07077810 */ /* 0x000fe40007ffe0ff */
[----:B------:R-:W-:Y:S02]  /*0420*/  LEA.HI.X.SX32 R0, R9, RZ, 0x1, P1 ;  /* 0x000000ff09007211 */ /* 0x000fe400008f0eff */
[----:B------:R-:W-:Y:S02]  /*0430*/  LEA R8, P2, R23, R4, 0xc ;  /* 0x0000000417087211 */ /* 0x000fe400078460ff */
[----:B------:R-:W-:-:S02]  /*0440*/  IADD3 R21, P4, R6, R7, RZ ;  /* 0x0000000706157210 */ /* 0x000fc40007f9e0ff */
[----:B------:R-:W-:Y:S02]  /*0450*/  IADD3 R25, P3, R6, R11, RZ ;  /* 0x0000000b06197210 */ /* 0x000fe40007f7e0ff */
[C---:B------:R-:W-:Y:S02]  /*0460*/  ISETP.GE.U32.AND P1, PT, R23.reuse, R24, PT ;  /* 0x000000181700720c */ /* 0x040fe40003f26070 */
[C---:B------:R-:W-:Y:S02]  /*0470*/  ISETP.GT.U32.AND P0, PT, R23.reuse, -0x1, PT ;  /* 0xffffffff1700780c */ /* 0x040fe40003f04070 */
[----:B------:R-:W-:Y:S02]  /*0480*/  LEA.HI.X R9, R23, R5, R0, 0xc, P2 ;  /* 0x0000000517097211 */ /* 0x000fe400010f6400 */
[----:B------:R-:W-:Y:S02]  /*0490*/  LEA.HI.X.SX32 R23, R7, RZ, 0x1, P4 ;  /* 0x000000ff07177211 */ /* 0x000fe400020f0eff */
[----:B------:R-:W-:-:S02]  /*04a0*/  LEA.HI.X.SX32 R26, R11, RZ, 0x1, P3 ;  /* 0x000000ff0b1a7211 */ /* 0x000fc400018f0eff */
[C---:B0-----:R-:W-:Y:S02]  /*04b0*/  LEA R10, P4, R25.reuse, R4, 0xc ;  /* 0x00000004190a7211 */ /* 0x041fe400078860ff */
[C---:B------:R-:W-:Y:S02]  /*04c0*/  ISETP.GE.AND.EX P1, PT, R0.reuse, R27, PT, P1 ;  /* 0x0000001b0000720c */ /* 0x040fe40003f26310 */
[----:B------:R-:W-:Y:S02]  /*04d0*/  ISETP.GE.U32.AND P3, PT, R25, R24, PT ;  /* 0x000000181900720c */ /* 0x000fe40003f66070 */
[----:B------:R-:W-:Y:S02]  /*04e0*/  LEA R6, P5, R21, R4, 0xc ;  /* 0x0000000415067211 */ /* 0x000fe400078a60ff */
[----:B------:R-:W-:Y:S02]  /*04f0*/  LEA.HI.X R11, R25, R5, R26, 0xc, P4 ;  /* 0x00000005190b7211 */ /* 0x000fe400020f641a */
[----:B------:R-:W-:-:S02]  /*0500*/  ISETP.GT.AND.EX P1, PT, R0, -0x1, !P1, P0 ;  /* 0xffffffff0000780c */ /* 0x000fc40004f24300 */
[----:B------:R-:W-:Y:S02]  /*0510*/  ISETP.GT.U32.AND P2, PT, R25, -0x1, PT ;  /* 0xffffffff1900780c */ /* 0x000fe40003f44070 */
[C---:B------:R-:W-:Y:S02]  /*0520*/  ISETP.GE.U32.AND P4, PT, R21.reuse, R24, PT ;  /* 0x000000181500720c */ /* 0x040fe40003f86070 */
[----:B------:R-:W-:Y:S02]  /*0530*/  ISETP.GE.AND.EX P3, PT, R26, R27, PT, P3 ;  /* 0x0000001b1a00720c */ /* 0x000fe40003f66330 */
[----:B------:R-:W-:Y:S02]  /*0540*/  LEA.HI.X R7, R21, R5, R23, 0xc, P5 ;  /* 0x0000000515077211 */ /* 0x000fe400028f6417 */
[----:B------:R-:W-:Y:S02]  /*0550*/  ISETP.GT.U32.AND P5, PT, R24, R19, PT ;  /* 0x000000131800720c */ /* 0x000fe40003fa4070 */
[----:B------:R-:W-:-:S02]  /*0560*/  SHF.R.S32.HI R0, RZ, 0x1f, R19 ;  /* 0x0000001fff007819 */ /* 0x000fc40000011413 */
[----:B------:R-:W-:Y:S02]  /*0570*/  ISETP.GT.U32.AND P0, PT, R21, -0x1, PT ;  /* 0xffffffff1500780c */ /* 0x000fe40003f04070 */
[----:B------:R-:W-:Y:S02]  /*0580*/  ISETP.GE.AND.EX P4, PT, R23, R27, PT, P4 ;  /* 0x0000001b1700720c */ /* 0x000fe40003f86340 */
[----:B------:R-:W-:Y:S02]  /*0590*/  ISETP.GT.AND.EX P2, PT, R26, -0x1, !P3, P2 ;  /* 0xffffffff1a00780c */ /* 0x000fe40005f44320 */
[----:B------:R-:W-:Y:S02]  /*05a0*/  ISETP.LT.U32.AND P1, PT, R2, 0x800, P1 ;  /* 0x000008000200780c */ /* 0x000fe40000f21070 */
[----:B------:R-:W-:Y:S02]  /*05b0*/  ISETP.GT.AND.EX P5, PT, R27, R0, PT, P5 ;  /* 0x000000001b00720c */ /* 0x000fe40003fa4350 */
[----:B------:R-:W-:-:S02]  /*05c0*/  ISETP.GT.AND.EX P0, PT, R23, -0x1, !P4, P0 ;  /* 0xffffffff1700780c */ /* 0x000fc40006704300 */
[C---:B------:R-:W-:Y:S02]  /*05d0*/  ISETP.LT.U32.AND P2, PT, R2.reuse, 0x800, P2 ;  /* 0x000008000200780c */ /* 0x040fe40001741070 */
[----:B------:R-:W-:Y:S01]  /*05e0*/  ISETP.GT.AND P5, PT, R19, -0x1, P5 ;  /* 0xffffffff1300780c */ /* 0x000fe20002fa4270 */
[C---:B------:R-:W-:Y:S01]  /*05f0*/  IMAD.WIDE R8, R2.reuse, 0x2, R8 ;  /* 0x0000000202087825 */ /* 0x040fe200078e0208 */
[----:B------:R-:W-:Y:S02]  /*0600*/  PRMT R19, RZ, 0x7610, R19 ;  /* 0x00007610ff137816 */ /* 0x000fe40000000013 */
[C---:B------:R-:W-:Y:S01]  /*0610*/  ISETP.LT.U32.AND P3, PT, R2.reuse, 0x800, P0 ;  /* 0x000008000200780c */ /* 0x040fe20000761070 */
[C---:B------:R-:W-:Y:S01]  /*0620*/  IMAD.WIDE R10, R2.reuse, 0x2, R10 ;  /* 0x00000002020a7825 */ /* 0x040fe200078e020a */
[C---:B------:R-:W-:Y:S02]  /*0630*/  ISETP.LT.U32.AND P0, PT, R2.reuse, 0x800, P5 ;  /* 0x000008000200780c */ /* 0x040fe40002f01070 */
[----:B------:R-:W-:Y:S01]  /*0640*/  PRMT R21, RZ, 0x7610, R21 ;  /* 0x00007610ff157816 */ /* 0x000fe20000000015 */
[----:B------:R-:W-:Y:S01]  /*0650*/  IMAD.WIDE R6, R2, 0x2, R6 ;  /* 0x0000000202067825 */ /* 0x000fe200078e0206 */
[----:B------:R-:W-:Y:S01]  /*0660*/  LOP3.LUT R2, R12, 0x1f, RZ, 0xc0, !PT ;  /* 0x0000001f0c027812 */ /* 0x000fe200078ec0ff */
[----:B------:R0:W2:Y:S04]  /*0670*/  @P1 LDG.E.U16 R19, [R8.64] ;  /* 0x0000000408131981 */ /* 0x0000a8000c1e1500 */
[----:B------:R-:W-:Y:S06]  /*0680*/  BAR.SYNC 0x0 ;  /* 0x0000000000007b1d */ /* 0x000fec0000000000 */
[----:B------:R-:W-:Y:S01]  /*0690*/  IADD3 R4, P6, R4, R17, RZ ;  /* 0x0000001104047210 */ /* 0x000fe20007fde0ff */
[----:B------:R1:W3:Y:S01]  /*06a0*/  @P2 LDG.E.U16 R21, [R10.64] ;  /* 0x000000040a152981 */ /* 0x0002e2000c1e1500 */
[----:B------:R-:W-:-:S03]  /*06b0*/  PRMT R23, RZ, 0x7610, R23 ;  /* 0x00007610ff177816 */ /* 0x000fc60000000017 */
[----:B------:R-:W-:Y:S01]  /*06c0*/  LDS R0, [R2.X4] ;  /* 0x0000000002007984 */ /* 0x000fe20000004800 */
[----:B0-----:R-:W-:Y:S01]  /*06d0*/  PRMT R9, RZ, 0x7610, R9 ;  /* 0x00007610ff097816 */ /* 0x001fe20000000009 */
[----:B------:R-:W-:Y:S02]  /*06e0*/  IMAD.X R5, R5, 0x1, R3, P6 ;  /* 0x0000000105057824 */ /* 0x000fe400030e0603 */
[----:B------:R-:W-:Y:S06]  /*06f0*/  BAR.SYNC 0x0 ;  /* 0x0000000000007b1d */ /* 0x000fec0000000000 */
[----:B------:R-:W-:Y:S04]  /*0700*/  STS [R13.X4], R22 ;  /* 0x000000160d007388 */ /* 0x000fe80000004800 */
[----:B------:R-:W-:Y:S06]  /*0710*/  BAR.SYNC 0x0 ;  /* 0x0000000000007b1d */ /* 0x000fec0000000000 */
[----:B------:R0:W4:Y:S04]  /*0720*/  @P3 LDG.E.U16 R23, [R6.64] ;  /* 0x0000000406173981 */ /* 0x000128000c1e1500 */
[----:B------:R-:W-:Y:S04]  /*0730*/  LDS R8, [R2.X4] ;  /* 0x0000000002087984 */ /* 0x000fe80000004800 */
[----:B------:R-:W-:Y:S06]  /*0740*/  BAR.SYNC 0x0 ;  /* 0x0000000000007b1d */ /* 0x000fec0000000000 */
[----:B------:R-:W-:Y:S04]  /*0750*/  STS [R13.X4], R20 ;  /* 0x000000140d007388 */ /* 0x000fe80000004800 */
[----:B------:R-:W-:Y:S06]  /*0760*/  BAR.SYNC 0x0 ;  /* 0x0000000000007b1d */ /* 0x000fec0000000000 */
[----:B------:R5:W4:Y:S01]  /*0770*/  @P0 LDG.E.U16 R9, [R4.64] ;  /* 0x0000000404090981 */ /* 0x000b22000c1e1500 */
[----:B------:R-:W-:-:S04]  /*0780*/  ISETP.EQ.AND P1, PT, R14, 0x3, PT ;  /* 0x000000030e00780c */ /* 0x000fc80003f22270 */
[----:B-1----:R-:W-:-:S05]  /*0790*/  SEL R11, RZ, 0x3f800000, !P1 ;  /* 0x3f800000ff0b7807 */ /* 0x002fca0004800000 */
[----:B------:R-:W-:-:S05]  /*07a0*/  FMUL R10, R16, R11 ;  /* 0x0000000b100a7220 */ /* 0x000fca0000400000 */
[----:B------:R-:W1:Y:S02]  /*07b0*/  SHFL.BFLY PT, R25, R10, 0x2, 0x1f ;  /* 0x0c401f000a197f89 */ /* 0x000e6400000e0000 */
[----:B-1----:R-:W-:-:S05]  /*07c0*/  FFMA R25, R16, R11, R25 ;  /* 0x0000000b10197223 */ /* 0x002fca0000000019 */
[----:B0-----:R-:W0:Y:S02]  /*07d0*/  SHFL.BFLY PT, R6, R25, 0x1, 0x1f ;  /* 0x0c201f0019067f89 */ /* 0x001e2400000e0000 */
[----:B0-----:R-:W-:Y:S02]  /*07e0*/  FADD R14, R25, R6 ;  /* 0x00000006190e7221 */ /* 0x001fe40000000000 */
[----:B------:R-:W0:Y:S04]  /*07f0*/  LDS R6, [R2.X4] ;  /* 0x0000000002067984 */ /* 0x000e280000004800 */
[----:B------:R-:W-:Y:S06]  /*0800*/  BAR.SYNC 0x0 ;  /* 0x0000000000007b1d */ /* 0x000fec0000000000 */
[----:B------:R-:W-:Y:S04]  /*0810*/  STS [R13.X4], R14 ;  /* 0x0000000e0d007388 */ /* 0x000fe80000004800 */
[----:B------:R-:W-:Y:S06]  /*0820*/  BAR.SYNC 0x0 ;  /* 0x0000000000007b1d */ /* 0x000fec0000000000 */
[----:B-----5:R-:W1:Y:S01]  /*0830*/  LDS R4, [R2.X4] ;  /* 0x0000000002047984 */ /* 0x020e620000004800 */
[----:B--2---:R-:W-:-:S05]  /*0840*/  HADD2.F32 R19, -RZ, R19.H0_H0 ;  /* 0x20000013ff137230 */ /* 0x004fca0000004100 */
[----:B------:R-:W-:Y:S01]  /*0850*/  FFMA R19, R0, R19, RZ ;  /* 0x0000001300137223 */ /* 0x000fe200000000ff */
[----:B---3--:R-:W-:-:S05]  /*0860*/  HADD2.F32 R21, -RZ, R21.H0_H0 ;  /* 0x20000015ff157230 */ /* 0x008fca0000004100 */
[----:B------:R-:W-:Y:S01]  /*0870*/  FFMA R19, R8, R21, R19 ;  /* 0x0000001508137223 */ /* 0x000fe20000000013 */
[----:B----4-:R-:W-:-:S05]  /*0880*/  HADD2.F32 R23, -RZ, R23.H0_H0 ;  /* 0x20000017ff177230 */ /* 0x010fca0000004100 */
[----:B0-----:R-:W-:Y:S01]  /*0890*/  FFMA R23, R6, R23, R19 ;  /* 0x0000001706177223 */ /* 0x001fe20000000013 */
[----:B------:R-:W-:-:S05]  /*08a0*/  HADD2.F32 R9, -RZ, R9.H0_H0 ;  /* 0x20000009ff097230 */ /* 0x000fca0000004100 */
[----:B-1----:R-:W-:-:S04]  /*08b0*/  FFMA R4, R4, R9, R23 ;  /* 0x0000000904047223 */ /* 0x002fc80000000017 */
[----:B------:R-:W-:-:S04]  /*08c0*/  FADD R0, RZ, -R4 ;  /* 0x80000004ff007221 */ /* 0x000fc80000000000 */
[----:B------:R-:W-:-:S05]  /*08d0*/  FMUL R0, R0, 1.4426950216293334961 ;  /* 0x3fb8aa3b00007820 */ /* 0x000fca0000400000 */
[----:B------:R-:W-:-:S13]  /*08e0*/  FSETP.GEU.AND P1, PT, R0, -126, PT ;  /* 0xc2fc00000000780b */ /* 0x000fda0003f2e000 */
[----:B------:R-:W-:-:S04]  /*08f0*/  @!P1 FMUL R0, R0, 0.5 ;  /* 0x3f00000000009820 */ /* 0x000fc80000400000 */
[----:B------:R-:W0:Y:S02]  /*0900*/  MUFU.EX2 R2, R0 ;  /* 0x0000000000027308 */ /* 0x000e240000000800 */
[----:B0-----:R-:W-:-:S04]  /*0910*/  @!P1 FMUL R2, R2, R2 ;  /* 0x0000000202029220 */ /* 0x001fc80000400000 */
[----:B------:R-:W-:-:S05]  /*0920*/  FADD R5, R2, 1 ;  /* 0x3f80000002057421 */ /* 0x000fca0000000000 */
[----:B------:R-:W-:Y:S02]  /*0930*/  FSETP.GT.AND P2, PT, R5, 8.50705917302346158658e+37, PT ;  /* 0x7e8000000500780b */ /* 0x000fe40003f44000 */
[----:B------:R-:W-:-:S11]  /*0940*/  LOP3.LUT P1, RZ, R12, 0x80, RZ, 0xc0, !PT ;  /* 0x000000800cff7812 */ /* 0x000fd6000782c0ff */
[----:B------:R-:W-:Y:S01]  /*0950*/  @P2 FMUL R5, R5, 0.25 ;  /* 0x3e80000005052820 */ /* 0x000fe20000400000 */
[----:B------:R-:W-:-:S05]  /*0960*/  PLOP3.LUT P0, PT, P1, P0, PT, 0x8, 0x0 ;  /* 0x000000000000781c */ /* 0x000fca0000f00170 */
[----:B------:R-:W0:Y:S01]  /*0970*/  MUFU.RCP R5, R5 ;  /* 0x0000000500057308 */ /* 0x000e220000001000 */
[----:B------:R-:W-:-:S05]  /*0980*/  IMAD.MOV.U32 R2, RZ, RZ, 0x3e800000 ;  /* 0x3e800000ff027424 */ /* 0x000fca00078e00ff */
[----:B------:R-:W-:Y:S01]  /*0990*/  FSEL R2, R2, 1, P2 ;  /* 0x3f80000002027808 */ /* 0x000fe20001000000 */
[----:B------:R-:W-:-:S04]  /*09a0*/  IMAD.WIDE R18, R15, R18, c[0x0][0x168] ;  /* 0x00005a000f127625 */ /* 0x000fc800078e0212 */
[----:B0-----:R-:W-:Y:S01]  /*09b0*/  FMUL R7, R5, R2 ;  /* 0x0000000205077220 */ /* 0x001fe20000400000 */
[----:B------:R-:W-:-:S03]  /*09c0*/  IADD3 R2, P1, R18, R17, RZ ;  /* 0x0000001112027210 */ /* 0x000fc60007f3e0ff */
[----:B------:R-:W-:Y:S01]  /*09d0*/  FMUL R7, R4, R7 ;  /* 0x0000000704077220 */ /* 0x000fe20000400000 */
[----:B------:R-:W-:Y:S09]  /*09e0*/  @!P0 EXIT ;  /* 0x000000000000894d */ /* 0x000ff20003800000 */
[----:B------:R-:W-:Y:S01]  /*09f0*/  F2FP.PACK_AB R7, RZ, R7 ;  /* 0x00000007ff07723e */ /* 0x000fe200000000ff */
[----:B------:R-:W-:-:S05]  /*0a00*/  IMAD.X R3, R19, 0x1, R3, P1 ;  /* 0x0000000113037824 */ /* 0x000fca00008e0603 */
[----:B------:R-:W-:Y:S01]  /*0a10*/  STG.E.U16 [R2.64], R7 ;  /* 0x0000000702007986 */ /* 0x000fe2000c101504 */
[----:B------:R-:W-:Y:S05]  /*0a20*/  EXIT ;  /* 0x000000000000794d */ /* 0x000fea0003800000 */
.L_x_0:
[----:B------:R-:W-:-:S00]  /*0a30*/  BRA `(.L_x_0) ;  /* 0xfffffff000007947 */ /* 0x000fc0000383ffff */
[----:B------:R-:W-:-:S00]  /*0a40*/  NOP ;  /* 0x0000000000007918 */ /* 0x000fc00000000000 */
        /* <DEDUP_REMOVED lines=11> */
.L_x_1:


//--------------------- .nv.shared.causal_conv1d_fwd_kernel --------------------------
	.section	.nv.shared.causal_conv1d_fwd_kernel,"aw",@nobits
	.align	16
